	.headerflags	@"EF_CUDA_TEXMODE_UNIFIED EF_CUDA_64BIT_ADDRESS EF_CUDA_ACCELERATORS EF_CUDA_SM90 EF_CUDA_VIRTUAL_SM(EF_CUDA_SM90)"
	.elftype	@"ET_EXEC"


//--------------------- .nv.info                  --------------------------
	.section	.nv.info,"",@"SHT_CUDA_INFO"
	.align	4


	//----- nvinfo : EIATTR_REGCOUNT
	.align		4
        /*0000*/ 	.byte	0x04, 0x2f
        /*0002*/ 	.short	(.L_3 - .L_2)
	.align		4
.L_2:
        /*0004*/ 	.word	index@(triton_poi_fused_cat_15)
        /*0008*/ 	.word	0x00000020


	//----- nvinfo : EIATTR_MIN_STACK_SIZE
	.align		4
.L_3:
        /*000c*/ 	.byte	0x04, 0x12
        /*000e*/ 	.short	(.L_5 - .L_4)
	.align		4
.L_4:
        /*0010*/ 	.word	index@(triton_poi_fused_cat_15)
        /*0014*/ 	.word	0x00000000


	//----- nvinfo : EIATTR_FRAME_SIZE
	.align		4
.L_5:
        /*0018*/ 	.byte	0x04, 0x11
        /*001a*/ 	.short	(.L_7 - .L_6)
	.align		4
.L_6:
        /*001c*/ 	.word	index@(triton_poi_fused_cat_15)
        /*0020*/ 	.word	0x00000000


	//----- nvinfo : EIATTR_MIN_STACK_SIZE
	.align		4
.L_7:
        /*0024*/ 	.byte	0x04, 0x12
        /*0026*/ 	.short	(.L_9 - .L_8)
	.align		4
.L_8:
        /*0028*/ 	.word	index@(triton_poi_fused_cat_15)
        /*002c*/ 	.word	0x00000000
.L_9:


//--------------------- .nv.info.triton_poi_fused_cat_15 --------------------------
	.section	.nv.info.triton_poi_fused_cat_15,"",@"SHT_CUDA_INFO"
	.sectionflags	@""
	.align	4


	//----- nvinfo : EIATTR_CUDA_API_VERSION
	.align		4
        /*0000*/ 	.byte	0x04, 0x37
        /*0002*/ 	.short	(.L_11 - .L_10)
.L_10:
        /*0004*/ 	.word	0x0000007c


	//----- nvinfo : EIATTR_KPARAM_INFO
	.align		4
.L_11:
        /*0008*/ 	.byte	0x04, 0x17
        /*000a*/ 	.short	(.L_13 - .L_12)
.L_12:
        /*000c*/ 	.word	0x00000000
        /*0010*/ 	.short	0x0009
        /*0012*/ 	.short	0x0048
        /*0014*/ 	.byte	0x00, 0xf0, 0x11, 0x00


	//----- nvinfo : EIATTR_KPARAM_INFO
	.align		4
.L_13:
        /*0018*/ 	.byte	0x04, 0x17
        /*001a*/ 	.short	(.L_15 - .L_14)
.L_14:
        /*001c*/ 	.word	0x00000000
        /*0020*/ 	.short	0x0008
        /*0022*/ 	.short	0x0040
        /*0024*/ 	.byte	0x00, 0xf4, 0x21, 0x00


	//----- nvinfo : EIATTR_KPARAM_INFO
	.align		4
.L_15:
        /*0028*/ 	.byte	0x04, 0x17
        /*002a*/ 	.short	(.L_17 - .L_16)
.L_16:
        /*002c*/ 	.word	0x00000000
        /*0030*/ 	.short	0x0007
        /*0032*/ 	.short	0x0038
        /*0034*/ 	.byte	0x00, 0xf4, 0x21, 0x00


	//----- nvinfo : EIATTR_KPARAM_INFO
	.align		4
.L_17:
        /*0038*/ 	.byte	0x04, 0x17
        /*003a*/ 	.short	(.L_19 - .L_18)
.L_18:
        /*003c*/ 	.word	0x00000000
        /*0040*/ 	.short	0x0006
        /*0042*/ 	.short	0x0030
        /*0044*/ 	.byte	0x00, 0xf4, 0x21, 0x00


	//----- nvinfo : EIATTR_KPARAM_INFO
	.align		4
.L_19:
        /*0048*/ 	.byte	0x04, 0x17
        /*004a*/ 	.short	(.L_21 - .L_20)
.L_20:
        /*004c*/ 	.word	0x00000000
        /*0050*/ 	.short	0x0005
        /*0052*/ 	.short	0x0028
        /*0054*/ 	.byte	0x00, 0xf4, 0x21, 0x00


	//----- nvinfo : EIATTR_KPARAM_INFO
	.align		4
.L_21:
        /*0058*/ 	.byte	0x04, 0x17
        /*005a*/ 	.short	(.L_23 - .L_22)
.L_22:
        /*005c*/ 	.word	0x00000000
        /*0060*/ 	.short	0x0004
        /*0062*/ 	.short	0x0020
        /*0064*/ 	.byte	0x00, 0xf4, 0x21, 0x00


	//----- nvinfo : EIATTR_KPARAM_INFO
	.align		4
.L_23:
        /*0068*/ 	.byte	0x04, 0x17
        /*006a*/ 	.short	(.L_25 - .L_24)
.L_24:
        /*006c*/ 	.word	0x00000000
        /*0070*/ 	.short	0x0003
        /*0072*/ 	.short	0x0018
        /*0074*/ 	.byte	0x00, 0xf4, 0x21, 0x00


	//----- nvinfo : EIATTR_KPARAM_INFO
	.align		4
.L_25:
        /*0078*/ 	.byte	0x04, 0x17
        /*007a*/ 	.short	(.L_27 - .L_26)
.L_26:
        /*007c*/ 	.word	0x00000000
        /*0080*/ 	.short	0x0002
        /*0082*/ 	.short	0x0010
        /*0084*/ 	.byte	0x00, 0xf4, 0x21, 0x00


	//----- nvinfo : EIATTR_KPARAM_INFO
	.align		4
.L_27:
        /*0088*/ 	.byte	0x04, 0x17
        /*008a*/ 	.short	(.L_29 - .L_28)
.L_28:
        /*008c*/ 	.word	0x00000000
        /*0090*/ 	.short	0x0001
        /*0092*/ 	.short	0x0008
        /*0094*/ 	.byte	0x00, 0xf4, 0x21, 0x00


	//----- nvinfo : EIATTR_KPARAM_INFO
	.align		4
.L_29:
        /*0098*/ 	.byte	0x04, 0x17
        /*009a*/ 	.short	(.L_31 - .L_30)
.L_30:
        /*009c*/ 	.word	0x00000000
        /*00a0*/ 	.short	0x0000
        /*00a2*/ 	.short	0x0000
        /*00a4*/ 	.byte	0x00, 0xf4, 0x21, 0x00


	//----- nvinfo : EIATTR_SPARSE_MMA_MASK
	.align		4
.L_31:
        /*00a8*/ 	.byte	0x03, 0x50
        /*00aa*/ 	.short	0x0000


	//----- nvinfo : EIATTR_MAXREG_COUNT
	.align		4
        /*00ac*/ 	.byte	0x03, 0x1b
        /*00ae*/ 	.short	0x00ff


	//----- nvinfo : EIATTR_EXIT_INSTR_OFFSETS
	.align		4
        /*00b0*/ 	.byte	0x04, 0x1c
        /*00b2*/ 	.short	(.L_33 - .L_32)


	//   ....[0]....
.L_32:
        /*00b4*/ 	.word	0x00000960


	//----- nvinfo : EIATTR_REQNTID
	.align		4
.L_33:
        /*00b8*/ 	.byte	0x04, 0x10
        /*00ba*/ 	.short	(.L_35 - .L_34)
.L_34:
        /*00bc*/ 	.word	0x00000100
        /*00c0*/ 	.word	0x00000001
        /*00c4*/ 	.word	0x00000001


	//----- nvinfo : EIATTR_CBANK_PARAM_SIZE
	.align		4
.L_35:
        /*00c8*/ 	.byte	0x03, 0x19
        /*00ca*/ 	.short	0x004c


	//----- nvinfo : EIATTR_PARAM_CBANK
	.align		4
        /*00cc*/ 	.byte	0x04, 0x0a
        /*00ce*/ 	.short	(.L_37 - .L_36)
	.align		4
.L_36:
        /*00d0*/ 	.word	index@(.nv.constant0.triton_poi_fused_cat_15)
        /*00d4*/ 	.short	0x0210
        /*00d6*/ 	.short	0x004c


	//----- nvinfo : EIATTR_SW_WAR
	.align		4
.L_37:
        /*00d8*/ 	.byte	0x04, 0x36
        /*00da*/ 	.short	(.L_39 - .L_38)
.L_38:
        /*00dc*/ 	.word	0x00000008
.L_39:


//--------------------- .nv.callgraph             --------------------------
	.section	.nv.callgraph,"",@"SHT_CUDA_CALLGRAPH"
	.align	4
	.sectionentsize	8
	.align		4
        /*0000*/ 	.word	0x00000000
	.align		4
        /*0004*/ 	.word	0xffffffff
	.align		4
        /*0008*/ 	.word	0x00000000
	.align		4
        /*000c*/ 	.word	0xfffffffe
	.align		4
        /*0010*/ 	.word	0x00000000
	.align		4
        /*0014*/ 	.word	0xfffffffd
	.align		4
        /*0018*/ 	.word	0x00000000
	.align		4
        /*001c*/ 	.word	0xfffffffc


//--------------------- .nv.constant4             --------------------------
	.section	.nv.constant4,"a",@progbits
	.align	8
	.align		8
.nv.constant4:
        /*0000*/ 	.dword	_$_str
	.align		8
        /*0008*/ 	.dword	_$_str_$_2


//--------------------- .text.triton_poi_fused_cat_15 --------------------------
	.section	.text.triton_poi_fused_cat_15,"ax",@progbits
	.align	128
        .global         triton_poi_fused_cat_15
        .type           triton_poi_fused_cat_15,@function
        .size           triton_poi_fused_cat_15,(.L_x_1 - triton_poi_fused_cat_15)
        .other          triton_poi_fused_cat_15,@"STO_CUDA_ENTRY STV_DEFAULT"
triton_poi_fused_cat_15:
.text.triton_poi_fused_cat_15:
[----:B------:R-:W-:Y:S01]  /*0000*/  LDC R1, c[0x0][0x28] ;  /* 0x00000a00ff017b82 */ /* 0x000fe20000000800 */
[----:B------:R-:W1:Y:S07]  /*0010*/  S2R R0, SR_TID.X ;  /* 0x0000000000007919 */ /* 0x000e6e0000002100 */
[----:B------:R-:W2:Y:S01]  /*0020*/  LDC.64 R6, c[0x0][0x230] ;  /* 0x00008c00ff067b82 */ /* 0x000ea20000000a00 */
[----:B------:R-:W-:Y:S01]  /*0030*/  IMAD.MOV.U32 R4, RZ, RZ, RZ ;  /* 0x000000ffff047224 */ /* 0x000fe200078e00ff */
[----:B------:R-:W-:Y:S01]  /*0040*/  ULDC.64 UR4, c[0x0][0x208] ;  /* 0x0000820000047ab9 */ /* 0x000fe20000000a00 */
[----:B------:R-:W3:Y:S01]  /*0050*/  S2R R9, SR_CTAID.X ;  /* 0x0000000000097919 */ /* 0x000ee20000002500 */
[----:B------:R-:W-:Y:S01]  /*0060*/  IMAD.MOV.U32 R21, RZ, RZ, RZ ;  /* 0x000000ffff157224 */ /* 0x000fe200078e00ff */
[----:B------:R-:W-:-:S03]  /*0070*/  ULDC.64 UR6, c[0x0][0x220] ;  /* 0x0000880000067ab9 */ /* 0x000fc60000000a00 */
[----:B------:R-:W4:Y:S08]  /*0080*/  LDC.64 R12, c[0x0][0x238] ;  /* 0x00008e00ff0c7b82 */ /* 0x000f300000000a00 */
[----:B------:R-:W5:Y:S01]  /*0090*/  LDC.64 R18, c[0x0][0x240] ;  /* 0x00009000ff127b82 */ /* 0x000f620000000a00 */
[----:B-1----:R-:W-:-:S05]  /*00a0*/  IMAD.SHL.U32 R0, R0, 0x2, RZ ;  /* 0x0000000200007824 */ /* 0x002fca00078e00ff */
[----:B------:R-:W-:-:S05]  /*00b0*/  LOP3.LUT R0, R0, 0x1fe, RZ, 0xc0, !PT ;  /* 0x000001fe00007812 */ /* 0x000fca00078ec0ff */
[----:B---3--:R-:W-:-:S04]  /*00c0*/  IMAD R3, R9, 0x200, R0 ;  /* 0x0000020009037824 */ /* 0x008fc800078e0200 */
[----:B------:R-:W-:Y:S01]  /*00d0*/  IMAD.HI R24, R3, 0x66666667, RZ ;  /* 0x6666666703187827 */ /* 0x000fe200078e02ff */
[----:B------:R-:W-:-:S04]  /*00e0*/  SHF.R.S32.HI R0, RZ, 0x1f, R3 ;  /* 0x0000001fff007819 */ /* 0x000fc80000011403 */
[----:B------:R-:W-:-:S04]  /*00f0*/  LEA.HI R0, R0, R3, RZ, 0x8 ;  /* 0x0000000300007211 */ /* 0x000fc800078f40ff */
[----:B------:R-:W-:-:S05]  /*0100*/  SHF.R.S32.HI R25, RZ, 0x8, R0 ;  /* 0x00000008ff197819 */ /* 0x000fca0000011400 */
[----:B------:R-:W-:-:S05]  /*0110*/  IMAD.HI R2, R25, 0x66666667, RZ ;  /* 0x6666666719027827 */ /* 0x000fca00078e02ff */
[----:B------:R-:W-:-:S04]  /*0120*/  SHF.R.U32.HI R5, RZ, 0x1f, R2 ;  /* 0x0000001fff057819 */ /* 0x000fc80000011602 */
[----:B------:R-:W-:Y:S01]  /*0130*/  LEA.HI.SX32 R2, R2, R5, 0x19 ;  /* 0x0000000502027211 */ /* 0x000fe200078fcaff */
[----:B------:R-:W-:-:S04]  /*0140*/  VIADD R5, R3, 0x1 ;  /* 0x0000000103057836 */ /* 0x000fc80000000000 */
[----:B------:R-:W-:Y:S01]  /*0150*/  IMAD R25, R2, -0x140, R25 ;  /* 0xfffffec002197824 */ /* 0x000fe200078e0219 */
[----:B------:R-:W-:Y:S02]  /*0160*/  SHF.R.S32.HI R2, RZ, 0x16, R9 ;  /* 0x00000016ff027819 */ /* 0x000fe40000011409 */
[----:B------:R-:W-:Y:S01]  /*0170*/  SHF.R.U32.HI R9, RZ, 0x1f, R24 ;  /* 0x0000001fff097819 */ /* 0x000fe20000011618 */
[C---:B--2---:R-:W-:Y:S01]  /*0180*/  IMAD.WIDE R6, R25.reuse, 0x4, R6 ;  /* 0x0000000419067825 */ /* 0x044fe200078e0206 */
[----:B------:R-:W-:Y:S02]  /*0190*/  ISETP.GT.AND P0, PT, R25, 0xbf, PT ;  /* 0x000000bf1900780c */ /* 0x000fe40003f04270 */
[----:B------:R-:W-:Y:S02]  /*01a0*/  SGXT R2, R2, 0x1 ;  /* 0x000000010202781a */ /* 0x000fe40000000200 */
[----:B------:R-:W-:Y:S02]  /*01b0*/  LEA.HI.SX32 R24, R24, R9, 0x11 ;  /* 0x0000000918187211 */ /* 0x000fe400078f8aff */
[----:B------:R-:W-:-:S02]  /*01c0*/  LEA.HI R8, R2, R5, RZ, 0x8 ;  /* 0x0000000502087211 */ /* 0x000fc400078f40ff */
[----:B------:R-:W-:Y:S01]  /*01d0*/  LOP3.LUT R2, R0, 0xffffff00, RZ, 0xc0, !PT ;  /* 0xffffff0000027812 */ /* 0x000fe200078ec0ff */
[----:B------:R-:W-:Y:S01]  /*01e0*/  IMAD.SHL.U32 R0, R24, 0x8000, RZ ;  /* 0x0000800018007824 */ /* 0x000fe200078e00ff */
[----:B------:R-:W-:-:S03]  /*01f0*/  LOP3.LUT R8, R8, 0xffffff00, RZ, 0xc0, !PT ;  /* 0xffffff0008087812 */ /* 0x000fc600078ec0ff */
[----:B------:R-:W2:Y:S01]  /*0200*/  @P0 LDG.E.EL R4, desc[UR4][R6.64+-0x300] ;  /* 0xfffd000406040981 */ /* 0x000ea2000c2e1900 */
[----:B------:R-:W-:-:S03]  /*0210*/  IMAD.IADD R2, R3, 0x1, -R2 ;  /* 0x0000000103027824 */ /* 0x000fc600078e0a02 */
[----:B------:R1:W3:Y:S01]  /*0220*/  @P0 LDG.E.EL R21, desc[UR4][R6.64+-0x300] ;  /* 0xfffd000406150981 */ /* 0x0002e2000c2e1900 */
[----:B------:R-:W-:Y:S02]  /*0230*/  IMAD.IADD R5, R5, 0x1, -R8 ;  /* 0x0000000105057824 */ /* 0x000fe400078e0a08 */
[--C-:B------:R-:W-:Y:S01]  /*0240*/  IMAD R8, R2, 0x80, R0.reuse ;  /* 0x0000008002087824 */ /* 0x100fe200078e0200 */
[----:B------:R-:W-:Y:S01]  /*0250*/  SHF.R.S32.HI R9, RZ, 0x1f, R25 ;  /* 0x0000001fff097819 */ /* 0x000fe20000011419 */
[----:B------:R-:W-:-:S03]  /*0260*/  IMAD R0, R5, 0x80, R0 ;  /* 0x0000008005007824 */ /* 0x000fc600078e0200 */
[----:B------:R-:W-:Y:S02]  /*0270*/  IADD3 R10, P1, R25, R8, RZ ;  /* 0x00000008190a7210 */ /* 0x000fe40007f3e0ff */
[----:B------:R-:W-:Y:S02]  /*0280*/  IADD3 R23, P2, R25, R0, RZ ;  /* 0x0000000019177210 */ /* 0x000fe40007f5e0ff */
[-C--:B------:R-:W-:Y:S02]  /*0290*/  LEA.HI.X.SX32 R11, R8, R9.reuse, 0x1, P1 ;  /* 0x00000009080b7211 */ /* 0x080fe400008f0eff */
[----:B------:R-:W-:Y:S01]  /*02a0*/  LEA.HI.X.SX32 R0, R0, R9, 0x1, P2 ;  /* 0x0000000900007211 */ /* 0x000fe200010f0eff */
[C---:B------:R-:W-:Y:S01]  /*02b0*/  IMAD.SHL.U32 R9, R10.reuse, 0x4, RZ ;  /* 0x000000040a097824 */ /* 0x040fe200078e00ff */
[----:B------:R-:W-:Y:S02]  /*02c0*/  SHF.L.U64.HI R20, R10, 0x2, R11 ;  /* 0x000000020a147819 */ /* 0x000fe4000001020b */
[----:B------:R-:W5:Y:S01]  /*02d0*/  LDC.64 R10, c[0x0][0x228] ;  /* 0x00008a00ff0a7b82 */ /* 0x000f620000000a00 */
[C---:B------:R-:W-:Y:S01]  /*02e0*/  IMAD.SHL.U32 R22, R23.reuse, 0x4, RZ ;  /* 0x0000000417167824 */ /* 0x040fe200078e00ff */
[----:B------:R-:W-:-:S02]  /*02f0*/  SHF.L.U64.HI R23, R23, 0x2, R0 ;  /* 0x0000000217177819 */ /* 0x000fc40000010200 */
[----:B------:R-:W-:Y:S02]  /*0300*/  IADD3 R26, P1, R9, UR6, RZ ;  /* 0x00000006091a7c10 */ /* 0x000fe4000ff3e0ff */
[----:B------:R-:W-:Y:S02]  /*0310*/  IADD3 R28, P2, R22, UR6, RZ ;  /* 0x00000006161c7c10 */ /* 0x000fe4000ff5e0ff */
[----:B------:R-:W-:Y:S02]  /*0320*/  IADD3.X R27, R20, UR7, RZ, P1, !PT ;  /* 0x00000007141b7c10 */ /* 0x000fe40008ffe4ff */
[----:B------:R-:W-:Y:S01]  /*0330*/  IADD3.X R29, R23, UR7, RZ, P2, !PT ;  /* 0x00000007171d7c10 */ /* 0x000fe200097fe4ff */
[----:B------:R-:W-:Y:S02]  /*0340*/  ULDC.64 UR6, c[0x0][0x248] ;  /* 0x0000920000067ab9 */ /* 0x000fe40000000a00 */
[----:B------:R-:W-:Y:S01]  /*0350*/  IADD3 R14, P1, R9, UR6, RZ ;  /* 0x00000006090e7c10 */ /* 0x000fe2000ff3e0ff */
[----:B------:R-:W-:Y:S01]  /*0360*/  IMAD.MOV.U32 R8, RZ, RZ, RZ ;  /* 0x000000ffff087224 */ /* 0x000fe200078e00ff */
[----:B-1----:R-:W-:-:S02]  /*0370*/  CS2R R6, SRZ ;  /* 0x0000000000067805 */ /* 0x002fc4000001ff00 */
[----:B------:R-:W-:Y:S02]  /*0380*/  IADD3 R16, P2, R22, UR6, RZ ;  /* 0x0000000616107c10 */ /* 0x000fe4000ff5e0ff */
[----:B------:R-:W-:Y:S01]  /*0390*/  IADD3.X R15, R20, UR7, RZ, P1, !PT ;  /* 0x00000007140f7c10 */ /* 0x000fe20008ffe4ff */
[----:B------:R-:W-:Y:S01]  /*03a0*/  IMAD.MOV.U32 R0, RZ, RZ, RZ ;  /* 0x000000ffff007224 */ /* 0x000fe200078e00ff */
[----:B------:R1:W3:Y:S01]  /*03b0*/  @P0 LDG.E.EL R8, desc[UR4][R26.64+-0x300] ;  /* 0xfffd00041a080981 */ /* 0x0002e2000c2e1900 */
[----:B------:R-:W-:Y:S01]  /*03c0*/  IADD3.X R17, R23, UR7, RZ, P2, !PT ;  /* 0x0000000717117c10 */ /* 0x000fe200097fe4ff */
[C---:B----4-:R-:W-:Y:S01]  /*03d0*/  IMAD.WIDE R12, R25.reuse, 0x4, R12 ;  /* 0x00000004190c7825 */ /* 0x050fe200078e020c */
[----:B------:R-:W-:Y:S01]  /*03e0*/  ULDC.64 UR6, c[0x0][0x218] ;  /* 0x0000860000067ab9 */ /* 0x000fe20000000a00 */
[----:B------:R4:W3:Y:S02]  /*03f0*/  @P0 LDG.E.EL R7, desc[UR4][R14.64+-0x300] ;  /* 0xfffd00040e070981 */ /* 0x0008e4000c2e1900 */
[----:B0----5:R-:W-:-:S02]  /*0400*/  IMAD.WIDE R10, R25, 0x4, R10 ;  /* 0x00000004190a7825 */ /* 0x021fc400078e020a */
[----:B------:R0:W5:Y:S01]  /*0410*/  @P0 LDG.E.EL R0, desc[UR4][R28.64+-0x300] ;  /* 0xfffd00041c000981 */ /* 0x000162000c2e1900 */
[----:B-1----:R-:W-:-:S03]  /*0420*/  CS2R R26, SRZ ;  /* 0x00000000001a7805 */ /* 0x002fc6000001ff00 */
[----:B------:R1:W5:Y:S01]  /*0430*/  @P0 LDG.E.EL R6, desc[UR4][R16.64+-0x300] ;  /* 0xfffd000410060981 */ /* 0x000362000c2e1900 */
[----:B----4-:R-:W4:Y:S03]  /*0440*/  LDC.64 R14, c[0x0][0x210] ;  /* 0x00008400ff0e7b82 */ /* 0x010f260000000a00 */
[----:B------:R-:W5:Y:S01]  /*0450*/  @P0 LDG.E.EL R26, desc[UR4][R10.64+-0x300] ;  /* 0xfffd00040a1a0981 */ /* 0x000f62000c2e1900 */
[----:B0-----:R-:W-:Y:S01]  /*0460*/  CS2R R28, SRZ ;  /* 0x00000000001c7805 */ /* 0x001fe2000001ff00 */
[C---:B------:R-:W-:Y:S02]  /*0470*/  IMAD.WIDE R18, R25.reuse, 0x4, R18 ;  /* 0x0000000419127825 */ /* 0x040fe400078e0212 */
[----:B------:R-:W5:Y:S02]  /*0480*/  @P0 LDG.E.EL R27, desc[UR4][R12.64+-0x300] ;  /* 0xfffd00040c1b0981 */ /* 0x000f64000c2e1900 */
[----:B-1----:R-:W-:-:S02]  /*0490*/  VIADD R16, R25, 0xffffffc0 ;  /* 0xffffffc019107836 */ /* 0x002fc40000000000 */
[----:B------:R0:W5:Y:S03]  /*04a0*/  @P0 LDG.E.EL R28, desc[UR4][R10.64+-0x300] ;  /* 0xfffd00040a1c0981 */ /* 0x000166000c2e1900 */
[----:B------:R-:W-:Y:S02]  /*04b0*/  ISETP.GE.U32.AND P2, PT, R16, 0x80, PT ;  /* 0x000000801000780c */ /* 0x000fe40003f46070 */
[----:B------:R-:W-:Y:S01]  /*04c0*/  CS2R R16, SRZ ;  /* 0x0000000000107805 */ /* 0x000fe2000001ff00 */
[----:B------:R-:W-:Y:S01]  /*04d0*/  IMAD R24, R24, 0x4000, R25 ;  /* 0x0000400018187824 */ /* 0x000fe200078e0219 */
[----:B------:R1:W5:Y:S01]  /*04e0*/  @P0 LDG.E.EL R29, desc[UR4][R12.64+-0x300] ;  /* 0xfffd00040c1d0981 */ /* 0x000362000c2e1900 */
[----:B------:R-:W-:-:S03]  /*04f0*/  ISETP.GE.AND P1, PT, R25, 0x40, PT ;  /* 0x000000401900780c */ /* 0x000fc60003f26270 */
[----:B------:R-:W5:Y:S01]  /*0500*/  @P0 LDG.E.EL R17, desc[UR4][R18.64+-0x300] ;  /* 0xfffd000412110981 */ /* 0x000f62000c2e1900 */
[----:B0-----:R-:W-:-:S03]  /*0510*/  IADD3 R10, P3, R9, UR6, RZ ;  /* 0x00000006090a7c10 */ /* 0x001fc6000ff7e0ff */
[----:B------:R-:W5:Y:S01]  /*0520*/  @P0 LDG.E.EL R16, desc[UR4][R18.64+-0x300] ;  /* 0xfffd000412100981 */ /* 0x000f62000c2e1900 */
[--C-:B------:R-:W-:Y:S02]  /*0530*/  IMAD R5, R5, 0x40, R24.reuse ;  /* 0x0000004005057824 */ /* 0x100fe400078e0218 */
[----:B-1----:R-:W-:Y:S01]  /*0540*/  IMAD R13, R2, 0x40, R24 ;  /* 0x00000040020d7824 */ /* 0x002fe200078e0218 */
[----:B------:R-:W-:Y:S02]  /*0550*/  IADD3 R22, P4, R22, UR6, RZ ;  /* 0x0000000616167c10 */ /* 0x000fe4000ff9e0ff */
[----:B------:R-:W-:Y:S01]  /*0560*/  IADD3.X R11, R20, UR7, RZ, P3, !PT ;  /* 0x00000007140b7c10 */ /* 0x000fe20009ffe4ff */
[----:B------:R-:W-:Y:S02]  /*0570*/  IMAD.MOV.U32 R20, RZ, RZ, RZ ;  /* 0x000000ffff147224 */ /* 0x000fe400078e00ff */
[----:B----4-:R-:W-:Y:S01]  /*0580*/  IMAD.WIDE R12, R13, 0x4, R14 ;  /* 0x000000040d0c7825 */ /* 0x010fe200078e020e */
[----:B------:R-:W-:-:S03]  /*0590*/  IADD3.X R23, R23, UR7, RZ, P4, !PT ;  /* 0x0000000717177c10 */ /* 0x000fc6000a7fe4ff */
[----:B------:R-:W-:Y:S01]  /*05a0*/  IMAD.MOV.U32 R9, RZ, RZ, RZ ;  /* 0x000000ffff097224 */ /* 0x000fe200078e00ff */
[----:B------:R-:W4:Y:S01]  /*05b0*/  @!P2 LDG.E.EL R20, desc[UR4][R10.64+-0x100] ;  /* 0xffff00040a14a981 */ /* 0x000f22000c2e1900 */
[----:B------:R-:W-:-:S04]  /*05c0*/  IMAD.WIDE R14, R5, 0x4, R14 ;  /* 0x00000004050e7825 */ /* 0x000fc800078e020e */
[----:B------:R-:W-:Y:S01]  /*05d0*/  IMAD.MOV.U32 R2, RZ, RZ, RZ ;  /* 0x000000ffff027224 */ /* 0x000fe200078e00ff */
[----:B------:R-:W4:Y:S01]  /*05e0*/  @!P2 LDG.E.EL R9, desc[UR4][R22.64+-0x100] ;  /* 0xffff00041609a981 */ /* 0x000f22000c2e1900 */
[----:B------:R-:W-:-:S04]  /*05f0*/  IMAD.MOV.U32 R5, RZ, RZ, RZ ;  /* 0x000000ffff057224 */ /* 0x000fc800078e00ff */
[----:B------:R0:W4:Y:S04]  /*0600*/  @!P1 LDG.E.EL R2, desc[UR4][R12.64] ;  /* 0x000000040c029981 */ /* 0x000128000c2e1900 */
[----:B------:R5:W4:Y:S01]  /*0610*/  @!P1 LDG.E.EL R5, desc[UR4][R14.64] ;  /* 0x000000040e059981 */ /* 0x000b22000c2e1900 */
[----:B0-----:R-:W-:Y:S01]  /*0620*/  IMAD.MOV.U32 R12, RZ, RZ, 0x3e800000 ;  /* 0x3e800000ff0c7424 */ /* 0x001fe200078e00ff */
[----:B--2---:R-:W-:Y:S02]  /*0630*/  SEL R4, R4, RZ, P0 ;  /* 0x000000ff04047207 */ /* 0x004fe40000000000 */
[----:B---3--:R-:W-:-:S03]  /*0640*/  SEL R21, R21, RZ, P0 ;  /* 0x000000ff15157207 */ /* 0x008fc60000000000 */
[----:B------:R-:W-:Y:S02]  /*0650*/  FADD R4, R4, 9.9999997473787516356e-06 ;  /* 0x3727c5ac04047421 */ /* 0x000fe40000000000 */
[----:B------:R-:W-:Y:S02]  /*0660*/  FADD R21, R21, 9.9999997473787516356e-06 ;  /* 0x3727c5ac15157421 */ /* 0x000fe40000000000 */
[----:B------:R-:W0:Y:S08]  /*0670*/  MUFU.SQRT R10, R4 ;  /* 0x00000004000a7308 */ /* 0x000e300000002000 */
[----:B------:R-:W1:Y:S01]  /*0680*/  MUFU.SQRT R11, R21 ;  /* 0x00000015000b7308 */ /* 0x000e620000002000 */
[----:B0-----:R-:W-:-:S02]  /*0690*/  FSETP.GT.AND P3, PT, R10, 8.50705917302346158658e+37, PT ;  /* 0x7e8000000a00780b */ /* 0x001fc40003f64000 */
[----:B------:R-:W-:Y:S02]  /*06a0*/  FSETP.GEU.AND P5, PT, R10, 1.175494350822287508e-38, PT ;  /* 0x008000000a00780b */ /* 0x000fe40003fae000 */
[C---:B-1----:R-:W-:Y:S02]  /*06b0*/  FSETP.GT.AND P4, PT, R11.reuse, 8.50705917302346158658e+37, PT ;  /* 0x7e8000000b00780b */ /* 0x042fe40003f84000 */
[----:B------:R-:W-:-:S07]  /*06c0*/  FSETP.GEU.AND P6, PT, R11, 1.175494350822287508e-38, PT ;  /* 0x008000000b00780b */ /* 0x000fce0003fce000 */
[----:B------:R-:W-:-:S04]  /*06d0*/  @P3 FMUL R10, R10, 0.25 ;  /* 0x3e8000000a0a3820 */ /* 0x000fc80000400000 */
[----:B------:R-:W-:Y:S01]  /*06e0*/  @!P5 FMUL R10, R10, 16777216 ;  /* 0x4b8000000a0ad820 */ /* 0x000fe20000400000 */
[----:B------:R-:W-:-:S04]  /*06f0*/  @P4 FMUL R11, R11, 0.25 ;  /* 0x3e8000000b0b4820 */ /* 0x000fc80000400000 */
[----:B------:R-:W-:Y:S01]  /*0700*/  @!P6 FMUL R11, R11, 16777216 ;  /* 0x4b8000000b0be820 */ /* 0x000fe20000400000 */
[----:B------:R-:W0:Y:S01]  /*0710*/  MUFU.RCP R10, R10 ;  /* 0x0000000a000a7308 */ /* 0x000e220000001000 */
[----:B------:R-:W-:-:S07]  /*0720*/  FSEL R13, R12, 1, P3 ;  /* 0x3f8000000c0d7808 */ /* 0x000fce0001800000 */
[----:B------:R-:W1:Y:S01]  /*0730*/  MUFU.RCP R11, R11 ;  /* 0x0000000b000b7308 */ /* 0x000e620000001000 */
[----:B------:R-:W-:Y:S02]  /*0740*/  FSEL R12, R12, 1, P4 ;  /* 0x3f8000000c0c7808 */ /* 0x000fe40002000000 */
[----:B-----5:R-:W-:Y:S02]  /*0750*/  SEL R15, R26, RZ, P0 ;  /* 0x000000ff1a0f7207 */ /* 0x020fe40000000000 */
[----:B------:R-:W-:Y:S01]  /*0760*/  SEL R4, R8, RZ, P0 ;  /* 0x000000ff08047207 */ /* 0x000fe20000000000 */
[----:B------:R-:W-:Y:S01]  /*0770*/  @!P5 FMUL R13, R13, 16777216 ;  /* 0x4b8000000d0dd820 */ /* 0x000fe20000400000 */
[----:B------:R-:W-:Y:S01]  /*0780*/  @!P6 FMUL R12, R12, 16777216 ;  /* 0x4b8000000c0ce820 */ /* 0x000fe20000400000 */
[----:B------:R-:W-:Y:S02]  /*0790*/  SEL R19, R28, RZ, P0 ;  /* 0x000000ff1c137207 */ /* 0x000fe40000000000 */
[----:B------:R-:W-:Y:S01]  /*07a0*/  SEL R0, R0, RZ, P0 ;  /* 0x000000ff00007207 */ /* 0x000fe20000000000 */
[----:B------:R-:W-:Y:S01]  /*07b0*/  FADD R4, R4, -R15 ;  /* 0x8000000f04047221 */ /* 0x000fe20000000000 */
[----:B0-----:R-:W-:Y:S01]  /*07c0*/  FMUL R13, R10, R13 ;  /* 0x0000000d0a0d7220 */ /* 0x001fe20000400000 */
[----:B-1----:R-:W-:-:S02]  /*07d0*/  FMUL R15, R11, R12 ;  /* 0x0000000c0b0f7220 */ /* 0x002fc40000400000 */
[----:B------:R-:W0:Y:S01]  /*07e0*/  LDC.64 R10, c[0x0][0x250] ;  /* 0x00009400ff0a7b82 */ /* 0x000e220000000a00 */
[----:B------:R-:W-:Y:S01]  /*07f0*/  FADD R0, R0, -R19 ;  /* 0x8000001300007221 */ /* 0x000fe20000000000 */
[----:B------:R-:W-:Y:S01]  /*0800*/  SEL R27, R27, RZ, P0 ;  /* 0x000000ff1b1b7207 */ /* 0x000fe20000000000 */
[----:B------:R-:W-:Y:S01]  /*0810*/  FMUL R4, R4, R13 ;  /* 0x0000000d04047220 */ /* 0x000fe20000400000 */
[----:B------:R-:W-:Y:S01]  /*0820*/  SEL R17, R17, RZ, P0 ;  /* 0x000000ff11117207 */ /* 0x000fe20000000000 */
[----:B------:R-:W-:Y:S01]  /*0830*/  FMUL R15, R0, R15 ;  /* 0x0000000f000f7220 */ /* 0x000fe20000400000 */
[----:B------:R-:W-:Y:S02]  /*0840*/  SEL R29, R29, RZ, P0 ;  /* 0x000000ff1d1d7207 */ /* 0x000fe40000000000 */
[----:B------:R-:W-:Y:S01]  /*0850*/  SEL R16, R16, RZ, P0 ;  /* 0x000000ff10107207 */ /* 0x000fe20000000000 */
[----:B------:R-:W-:Y:S01]  /*0860*/  FFMA R0, R4, R27, R17 ;  /* 0x0000001b04007223 */ /* 0x000fe20000000011 */
[----:B------:R-:W-:-:S02]  /*0870*/  SEL R7, R7, RZ, P0 ;  /* 0x000000ff07077207 */ /* 0x000fc40000000000 */
[----:B------:R-:W-:Y:S01]  /*0880*/  SEL R6, R6, RZ, P0 ;  /* 0x000000ff06067207 */ /* 0x000fe20000000000 */
[----:B------:R-:W-:Y:S02]  /*0890*/  FFMA R15, R15, R29, R16 ;  /* 0x0000001d0f0f7223 */ /* 0x000fe40000000010 */
[----:B------:R-:W-:Y:S02]  /*08a0*/  FADD R0, R0, R7 ;  /* 0x0000000700007221 */ /* 0x000fe40000000000 */
[----:B------:R-:W-:Y:S01]  /*08b0*/  FADD R6, R15, R6 ;  /* 0x000000060f067221 */ /* 0x000fe20000000000 */
[----:B----4-:R-:W-:Y:S02]  /*08c0*/  SEL R20, R20, RZ, !P2 ;  /* 0x000000ff14147207 */ /* 0x010fe40005000000 */
[----:B------:R-:W-:Y:S02]  /*08d0*/  @P2 SEL R20, R0, RZ, P0 ;  /* 0x000000ff00142207 */ /* 0x000fe40000000000 */
[----:B------:R-:W-:-:S02]  /*08e0*/  SEL R9, R9, RZ, !P2 ;  /* 0x000000ff09097207 */ /* 0x000fc40005000000 */
[----:B------:R-:W-:Y:S02]  /*08f0*/  @P2 SEL R9, R6, RZ, P0 ;  /* 0x000000ff06092207 */ /* 0x000fe40000000000 */
[----:B------:R-:W-:Y:S02]  /*0900*/  SEL R7, R2, RZ, !P1 ;  /* 0x000000ff02077207 */ /* 0x000fe40004800000 */
[----:B------:R-:W-:Y:S01]  /*0910*/  SEL R0, R5, RZ, !P1 ;  /* 0x000000ff05007207 */ /* 0x000fe20004800000 */
[----:B0-----:R-:W-:Y:S01]  /*0920*/  IMAD.WIDE R10, R3, 0x4, R10 ;  /* 0x00000004030a7825 */ /* 0x001fe200078e020a */
[----:B------:R-:W-:Y:S02]  /*0930*/  SEL R8, R7, R20, !P1 ;  /* 0x0000001407087207 */ /* 0x000fe40004800000 */
[----:B------:R-:W-:-:S05]  /*0940*/  SEL R9, R0, R9, !P1 ;  /* 0x0000000900097207 */ /* 0x000fca0004800000 */
[----:B------:R-:W-:Y:S01]  /*0950*/  STG.E.64 desc[UR4][R10.64], R8 ;  /* 0x000000080a007986 */ /* 0x000fe2000c101b04 */
[----:B------:R-:W-:Y:S05]  /*0960*/  EXIT ;  /* 0x000000000000794d */ /* 0x000fea0003800000 */
.L_x_0:
[----:B------:R-:W-:-:S00]  /*0970*/  BRA `(.L_x_0) ;  /* 0xfffffffc00fc7947 */ /* 0x000fc0000383ffff */
[----:B------:R-:W-:-:S00]  /*0980*/  NOP ;  /* 0x0000000000007918 */ /* 0x000fc00000000000 */
[----:B------:R-:W-:-:S00]  /*0990*/  NOP ;  /* 0x0000000000007918 */ /* 0x000fc00000000000 */
[----:B------:R-:W-:-:S00]  /*09a0*/  NOP ;  /* 0x0000000000007918 */ /* 0x000fc00000000000 */
[----:B------:R-:W-:-:S00]  /*09b0*/  NOP ;  /* 0x0000000000007918 */ /* 0x000fc00000000000 */
[----:B------:R-:W-:-:S00]  /*09c0*/  NOP ;  /* 0x0000000000007918 */ /* 0x000fc00000000000 */
[----:B------:R-:W-:-:S00]  /*09d0*/  NOP ;  /* 0x0000000000007918 */ /* 0x000fc00000000000 */
[----:B------:R-:W-:-:S00]  /*09e0*/  NOP ;  /* 0x0000000000007918 */ /* 0x000fc00000000000 */
[----:B------:R-:W-:-:S00]  /*09f0*/  NOP ;  /* 0x0000000000007918 */ /* 0x000fc00000000000 */
.L_x_1:


//--------------------- .nv.global.init           --------------------------
	.section	.nv.global.init,"aw",@progbits
.nv.global.init:
	.type		_$_str,@object
	.size		_$_str,(_$_str_$_2 - _$_str)
_$_str:
        /*0000*/ 	.byte	0x5f, 0x5f, 0x43, 0x55, 0x44, 0x41, 0x5f, 0x46, 0x54, 0x5a, 0x00
	.type		_$_str_$_2,@object
	.size		_$_str_$_2,(.L_1 - _$_str_$_2)
_$_str_$_2:
        /*000b*/ 	.byte	0x5f, 0x5f, 0x43, 0x55, 0x44, 0x41, 0x5f, 0x50, 0x52, 0x45, 0x43, 0x5f, 0x53, 0x51, 0x52, 0x54
        /*001b*/ 	.byte	0x00
.L_1:


//--------------------- .nv.constant0.triton_poi_fused_cat_15 --------------------------
	.section	.nv.constant0.triton_poi_fused_cat_15,"a",@progbits
	.sectionflags	@""
	.align	4
.nv.constant0.triton_poi_fused_cat_15:
	.zero		604
